//
// Generated by NVIDIA NVVM Compiler
//
// Compiler Build ID: CL-36424714
// Cuda compilation tools, release 13.0, V13.0.88
// Based on NVVM 20.0.0
//

.version 9.0
.target sm_100
.address_size 64

	// .globl	_Z9matrixMulPfS_S_

.visible .entry _Z9matrixMulPfS_S_(
	.param .u64 .ptr .align 1 _Z9matrixMulPfS_S__param_0,
	.param .u64 .ptr .align 1 _Z9matrixMulPfS_S__param_1,
	.param .u64 .ptr .align 1 _Z9matrixMulPfS_S__param_2
)
{
	.reg .pred 	%p<5>;
	.reg .b32 	%r<18>;
	.reg .b32 	%f<52>;
	.reg .b64 	%rd<21>;

	ld.param.u64 	%rd5, [_Z9matrixMulPfS_S__param_0];
	ld.param.u64 	%rd6, [_Z9matrixMulPfS_S__param_1];
	ld.param.u64 	%rd7, [_Z9matrixMulPfS_S__param_2];
	mov.u32 	%r1, %ctaid.y;
	mov.u32 	%r2, %ntid.y;
	mov.u32 	%r3, %tid.y;
	mad.lo.s32 	%r4, %r1, %r2, %r3;
	mov.u32 	%r10, %ctaid.x;
	mov.u32 	%r11, %ntid.x;
	mov.u32 	%r12, %tid.x;
	mad.lo.s32 	%r5, %r10, %r11, %r12;
	setp.gt.u32 	%p1, %r4, 63;
	setp.gt.s32 	%p2, %r5, 63;
	or.pred  	%p3, %p1, %p2;
	@%p3 bra 	$L__BB0_4;
	mul.wide.u32 	%rd8, %r2, %r1;
	cvt.u64.u32 	%rd9, %r3;
	add.s64 	%rd10, %rd8, %rd9;
	shl.b64 	%rd11, %rd10, 8;
	cvta.to.global.u64 	%rd12, %rd5;
	add.s64 	%rd13, %rd11, %rd12;
	add.s64 	%rd20, %rd13, 32;
	cvta.to.global.u64 	%rd14, %rd6;
	add.s64 	%rd2, %rd14, 2048;
	mov.f32 	%f51, 0f00000000;
	mov.b32 	%r17, 0;
	mov.u32 	%r16, %r5;
$L__BB0_2:
	mul.wide.s32 	%rd15, %r16, 4;
	add.s64 	%rd16, %rd2, %rd15;
	ld.global.f32 	%f4, [%rd20+-32];
	ld.global.f32 	%f5, [%rd16+-2048];
	fma.rn.f32 	%f6, %f4, %f5, %f51;
	ld.global.f32 	%f7, [%rd20+-28];
	ld.global.f32 	%f8, [%rd16+-1792];
	fma.rn.f32 	%f9, %f7, %f8, %f6;
	ld.global.f32 	%f10, [%rd20+-24];
	ld.global.f32 	%f11, [%rd16+-1536];
	fma.rn.f32 	%f12, %f10, %f11, %f9;
	ld.global.f32 	%f13, [%rd20+-20];
	ld.global.f32 	%f14, [%rd16+-1280];
	fma.rn.f32 	%f15, %f13, %f14, %f12;
	ld.global.f32 	%f16, [%rd20+-16];
	ld.global.f32 	%f17, [%rd16+-1024];
	fma.rn.f32 	%f18, %f16, %f17, %f15;
	ld.global.f32 	%f19, [%rd20+-12];
	ld.global.f32 	%f20, [%rd16+-768];
	fma.rn.f32 	%f21, %f19, %f20, %f18;
	ld.global.f32 	%f22, [%rd20+-8];
	ld.global.f32 	%f23, [%rd16+-512];
	fma.rn.f32 	%f24, %f22, %f23, %f21;
	ld.global.f32 	%f25, [%rd20+-4];
	ld.global.f32 	%f26, [%rd16+-256];
	fma.rn.f32 	%f27, %f25, %f26, %f24;
	ld.global.f32 	%f28, [%rd20];
	ld.global.f32 	%f29, [%rd16];
	fma.rn.f32 	%f30, %f28, %f29, %f27;
	ld.global.f32 	%f31, [%rd20+4];
	ld.global.f32 	%f32, [%rd16+256];
	fma.rn.f32 	%f33, %f31, %f32, %f30;
	ld.global.f32 	%f34, [%rd20+8];
	ld.global.f32 	%f35, [%rd16+512];
	fma.rn.f32 	%f36, %f34, %f35, %f33;
	ld.global.f32 	%f37, [%rd20+12];
	ld.global.f32 	%f38, [%rd16+768];
	fma.rn.f32 	%f39, %f37, %f38, %f36;
	ld.global.f32 	%f40, [%rd20+16];
	ld.global.f32 	%f41, [%rd16+1024];
	fma.rn.f32 	%f42, %f40, %f41, %f39;
	ld.global.f32 	%f43, [%rd20+20];
	ld.global.f32 	%f44, [%rd16+1280];
	fma.rn.f32 	%f45, %f43, %f44, %f42;
	ld.global.f32 	%f46, [%rd20+24];
	ld.global.f32 	%f47, [%rd16+1536];
	fma.rn.f32 	%f48, %f46, %f47, %f45;
	ld.global.f32 	%f49, [%rd20+28];
	ld.global.f32 	%f50, [%rd16+1792];
	fma.rn.f32 	%f51, %f49, %f50, %f48;
	add.s32 	%r17, %r17, 16;
	add.s64 	%rd20, %rd20, 64;
	add.s32 	%r16, %r16, 1024;
	setp.ne.s32 	%p4, %r17, 64;
	@%p4 bra 	$L__BB0_2;
	shl.b32 	%r14, %r4, 6;
	add.s32 	%r15, %r14, %r5;
	cvta.to.global.u64 	%rd17, %rd7;
	mul.wide.s32 	%rd18, %r15, 4;
	add.s64 	%rd19, %rd17, %rd18;
	st.global.f32 	[%rd19], %f51;
$L__BB0_4:
	ret;

}


// ===== COMPILED SASS (sm_100) =====

	.target	sm_100

	.elftype	@"ET_EXEC"


//--------------------- .note.nv.tkinfo           --------------------------
	.section	.note.nv.tkinfo,"",@"SHT_NOTE"
	.sectionflags	@"SHF_NOTE_NV_TKINFO"
	.tkinfo
        /*0018*/ 	.word	0x00000002
        /*0030*/ 	.string	""
        /*0030*/ 	.string	"ptxas"
        /*0030*/ 	.string	"Cuda compilation tools, release 13.0, V13.0.88"
        /*0030*/ 	.string	"Build cuda_13.0.r13.0/compiler.36424714_0"
        /*0030*/ 	.string	"-arch sm_100 -m 64 "



//--------------------- .note.nv.cuinfo           --------------------------
	.section	.note.nv.cuinfo,"",@"SHT_NOTE"
	.sectionflags	@"SHF_NOTE_NV_CUINFO"
        /*0018*/ 	.short	0x0002
        /*001a*/ 	.short	0x0064
        /*001c*/ 	.short	0x0082
	.zero		2


//--------------------- .nv.info                  --------------------------
	.section	.nv.info,"",@"SHT_CUDA_INFO"
	.align	4


	//----- nvinfo : EIATTR_REGCOUNT
	.align		4
        /*0000*/ 	.byte	0x04, 0x2f
        /*0002*/ 	.short	(.L_1 - .L_0)
	.align		4
.L_0:
        /*0004*/ 	.word	index@(_Z9matrixMulPfS_S_)
        /*0008*/ 	.word	0x00000020


	//----- nvinfo : EIATTR_FRAME_SIZE
	.align		4
.L_1:
        /*000c*/ 	.byte	0x04, 0x11
        /*000e*/ 	.short	(.L_3 - .L_2)
	.align		4
.L_2:
        /*0010*/ 	.word	index@(_Z9matrixMulPfS_S_)
        /*0014*/ 	.word	0x00000000


	//----- nvinfo : EIATTR_MIN_STACK_SIZE
	.align		4
.L_3:
        /*0018*/ 	.byte	0x04, 0x12
        /*001a*/ 	.short	(.L_5 - .L_4)
	.align		4
.L_4:
        /*001c*/ 	.word	index@(_Z9matrixMulPfS_S_)
        /*0020*/ 	.word	0x00000000
.L_5:


//--------------------- .nv.compat                --------------------------
	.section	.nv.compat,"",@"SHT_CUDA_COMPAT_INFO"
	.align	4
        /*0000*/ 	.byte	0x02, 0x09, 0x00, 0x00, 0x02, 0x02, 0x01, 0x00, 0x02, 0x05, 0x05, 0x00, 0x03, 0x07, 0x01, 0x01
        /*0010*/ 	.byte	0x02, 0x03, 0x00, 0x00, 0x02, 0x06, 0x01, 0x00, 0x04, 0x0b, 0x08, 0x00, 0x09, 0x00, 0x00, 0x00
        /*0020*/ 	.byte	0x00, 0x00, 0x00, 0x00


//--------------------- .nv.info._Z9matrixMulPfS_S_ --------------------------
	.section	.nv.info._Z9matrixMulPfS_S_,"",@"SHT_CUDA_INFO"
	.sectionflags	@""
	.align	4


	//----- nvinfo : EIATTR_CUDA_API_VERSION
	.align		4
        /*0000*/ 	.byte	0x04, 0x37
        /*0002*/ 	.short	(.L_7 - .L_6)
.L_6:
        /*0004*/ 	.word	0x00000082


	//----- nvinfo : EIATTR_KPARAM_INFO
	.align		4
.L_7:
        /*0008*/ 	.byte	0x04, 0x17
        /*000a*/ 	.short	(.L_9 - .L_8)
.L_8:
        /*000c*/ 	.word	0x00000000
        /*0010*/ 	.short	0x0002
        /*0012*/ 	.short	0x0010
        /*0014*/ 	.byte	0x00, 0xf5, 0x21, 0x00


	//----- nvinfo : EIATTR_KPARAM_INFO
	.align		4
.L_9:
        /*0018*/ 	.byte	0x04, 0x17
        /*001a*/ 	.short	(.L_11 - .L_10)
.L_10:
        /*001c*/ 	.word	0x00000000
        /*0020*/ 	.short	0x0001
        /*0022*/ 	.short	0x0008
        /*0024*/ 	.byte	0x00, 0xf5, 0x21, 0x00


	//----- nvinfo : EIATTR_KPARAM_INFO
	.align		4
.L_11:
        /*0028*/ 	.byte	0x04, 0x17
        /*002a*/ 	.short	(.L_13 - .L_12)
.L_12:
        /*002c*/ 	.word	0x00000000
        /*0030*/ 	.short	0x0000
        /*0032*/ 	.short	0x0000
        /*0034*/ 	.byte	0x00, 0xf5, 0x21, 0x00


	//----- nvinfo : EIATTR_SPARSE_MMA_MASK
	.align		4
.L_13:
        /*0038*/ 	.byte	0x03, 0x50
        /*003a*/ 	.short	0x0000


	//----- nvinfo : EIATTR_MAXREG_COUNT
	.align		4
        /*003c*/ 	.byte	0x03, 0x1b
        /*003e*/ 	.short	0x00ff


	//----- nvinfo : EIATTR_MERCURY_ISA_VERSION
	.align		4
        /*0040*/ 	.byte	0x03, 0x5f
        /*0042*/ 	.short	0x0101


	//----- nvinfo : EIATTR_VRC_CTA_INIT_COUNT
	.align		4
        /*0044*/ 	.byte	0x02, 0x4a
	.zero		1
	.zero		1


	//----- nvinfo : EIATTR_EXIT_INSTR_OFFSETS
	.align		4
        /*0048*/ 	.byte	0x04, 0x1c
        /*004a*/ 	.short	(.L_15 - .L_14)


	//   ....[0]....
.L_14:
        /*004c*/ 	.word	0x000000b0


	//   ....[1]....
        /*0050*/ 	.word	0x00000e10


	//----- nvinfo : EIATTR_CBANK_PARAM_SIZE
	.align		4
.L_15:
        /*0054*/ 	.byte	0x03, 0x19
        /*0056*/ 	.short	0x0018


	//----- nvinfo : EIATTR_PARAM_CBANK
	.align		4
        /*0058*/ 	.byte	0x04, 0x0a
        /*005a*/ 	.short	(.L_17 - .L_16)
	.align		4
.L_16:
        /*005c*/ 	.word	index@(.nv.constant0._Z9matrixMulPfS_S_)
        /*0060*/ 	.short	0x0380
        /*0062*/ 	.short	0x0018


	//----- nvinfo : EIATTR_SW_WAR
	.align		4
.L_17:
        /*0064*/ 	.byte	0x04, 0x36
        /*0066*/ 	.short	(.L_19 - .L_18)
.L_18:
        /*0068*/ 	.word	0x00000008
.L_19:


//--------------------- .nv.callgraph             --------------------------
	.section	.nv.callgraph,"",@"SHT_CUDA_CALLGRAPH"
	.align	4
	.sectionentsize	8
	.align		4
        /*0000*/ 	.word	0x00000000
	.align		4
        /*0004*/ 	.word	0xffffffff
	.align		4
        /*0008*/ 	.word	0x00000000
	.align		4
        /*000c*/ 	.word	0xfffffffe
	.align		4
        /*0010*/ 	.word	0x00000000
	.align		4
        /*0014*/ 	.word	0xfffffffd
	.align		4
        /*0018*/ 	.word	0x00000000
	.align		4
        /*001c*/ 	.word	0xfffffffc


//--------------------- .text._Z9matrixMulPfS_S_  --------------------------
	.section	.text._Z9matrixMulPfS_S_,"ax",@progbits
	.align	128
        .global         _Z9matrixMulPfS_S_
        .type           _Z9matrixMulPfS_S_,@function
        .size           _Z9matrixMulPfS_S_,(.L_x_1 - _Z9matrixMulPfS_S_)
        .other          _Z9matrixMulPfS_S_,@"STO_CUDA_ENTRY STV_DEFAULT"
_Z9matrixMulPfS_S_:
.text._Z9matrixMulPfS_S_:
[----:B------:R-:W-:Y:S01]  /*0000*/  LDC R1, c[0x0][0x37c] ;  /* 0x0000df00ff017b82 */ /* 0x000fe20000000800 */
[----:B------:R-:W0:Y:S07]  /*0010*/  S2R R0, SR_TID.X ;  /* 0x0000000000007919 */ /* 0x000e2e0000002100 */
[----:B------:R-:W1:Y:S01]  /*0020*/  LDC R7, c[0x0][0x364] ;  /* 0x0000d900ff077b82 */ /* 0x000e620000000800 */
[----:B------:R-:W1:Y:S07]  /*0030*/  S2R R2, SR_TID.Y ;  /* 0x0000000000027919 */ /* 0x000e6e0000002200 */
[----:B------:R-:W0:Y:S08]  /*0040*/  S2UR UR4, SR_CTAID.X ;  /* 0x00000000000479c3 */ /* 0x000e300000002500 */
[----:B------:R-:W0:Y:S08]  /*0050*/  LDC R9, c[0x0][0x360] ;  /* 0x0000d800ff097b82 */ /* 0x000e300000000800 */
[----:B------:R-:W1:Y:S01]  /*0060*/  S2UR UR8, SR_CTAID.Y ;  /* 0x00000000000879c3 */ /* 0x000e620000002600 */
[----:B0-----:R-:W-:-:S05]  /*0070*/  IMAD R9, R9, UR4, R0 ;  /* 0x0000000409097c24 */ /* 0x001fca000f8e0200 */
[----:B------:R-:W-:Y:S01]  /*0080*/  ISETP.GT.AND P0, PT, R9, 0x3f, PT ;  /* 0x0000003f0900780c */ /* 0x000fe20003f04270 */
[----:B-1----:R-:W-:-:S05]  /*0090*/  IMAD R8, R7, UR8, R2 ;  /* 0x0000000807087c24 */ /* 0x002fca000f8e0202 */
[----:B------:R-:W-:-:S13]  /*00a0*/  ISETP.GT.U32.OR P0, PT, R8, 0x3f, P0 ;  /* 0x0000003f0800780c */ /* 0x000fda0000704470 */
[----:B------:R-:W-:Y:S05]  /*00b0*/  @P0 EXIT ;  /* 0x000000000000094d */ /* 0x000fea0003800000 */
[----:B------:R-:W0:Y:S01]  /*00c0*/  LDCU.128 UR12, c[0x0][0x380] ;  /* 0x00007000ff0c77ac */ /* 0x000e220008000c00 */
[----:B------:R-:W-:Y:S01]  /*00d0*/  HFMA2 R3, -RZ, RZ, 0, 0 ;  /* 0x00000000ff037431 */ /* 0x000fe200000001ff */
[----:B------:R-:W1:Y:S02]  /*00e0*/  LDCU.64 UR6, c[0x0][0x358] ;  /* 0x00006b00ff0677ac */ /* 0x000e640008000a00 */
[----:B------:R-:W-:Y:S01]  /*00f0*/  IMAD.WIDE.U32 R6, R7, UR8, R2 ;  /* 0x0000000807067c25 */ /* 0x000fe2000f8e0002 */
[----:B0-----:R-:W-:Y:S02]  /*0100*/  UIADD3 UR4, UP0, UPT, UR14, 0x800, URZ ;  /* 0x000008000e047890 */ /* 0x001fe4000ff1e0ff */
[C---:B------:R-:W-:Y:S02]  /*0110*/  LEA R2, P0, R6.reuse, UR12, 0x8 ;  /* 0x0000000c06027c11 */ /* 0x040fe4000f8040ff */
[----:B------:R-:W-:Y:S02]  /*0120*/  UIADD3.X UR5, UPT, UPT, URZ, UR15, URZ, UP0, !UPT ;  /* 0x0000000fff057290 */ /* 0x000fe400087fe4ff */
[----:B------:R-:W-:-:S02]  /*0130*/  LEA.HI.X R3, R6, UR13, R7, 0x8, P0 ;  /* 0x0000000d06037c11 */ /* 0x000fc400080f4407 */
[----:B------:R-:W-:Y:S02]  /*0140*/  MOV R4, UR4 ;  /* 0x0000000400047c02 */ /* 0x000fe40008000f00 */
[----:B------:R-:W-:Y:S01]  /*0150*/  MOV R5, UR5 ;  /* 0x0000000500057c02 */ /* 0x000fe20008000f00 */
[----:B-1----:R-:W2:Y:S02]  /*0160*/  LDG.E R0, desc[UR6][R2.64] ;  /* 0x0000000602007981 */ /* 0x002ea4000c1e1900 */
[----:B------:R-:W-:Y:S02]  /*0170*/  IMAD.WIDE R12, R9, 0x4, R4 ;  /* 0x00000004090c7825 */ /* 0x000fe400078e0204 */
[----:B------:R-:W3:Y:S04]  /*0180*/  LDG.E R19, desc[UR6][R2.64+0x4] ;  /* 0x0000040602137981 */ /* 0x000ee8000c1e1900 */
[----:B------:R-:W2:Y:S04]  /*0190*/  LDG.E R17, desc[UR6][R12.64+-0x800] ;  /* 0xfff800060c117981 */ /* 0x000ea8000c1e1900 */
[----:B------:R-:W3:Y:S04]  /*01a0*/  LDG.E R16, desc[UR6][R12.64+-0x700] ;  /* 0xfff900060c107981 */ /* 0x000ee8000c1e1900 */
[----:B------:R-:W4:Y:S04]  /*01b0*/  LDG.E R25, desc[UR6][R2.64+0x8] ;  /* 0x0000080602197981 */ /* 0x000f28000c1e1900 */
[----:B------:R-:W4:Y:S04]  /*01c0*/  LDG.E R18, desc[UR6][R12.64+-0x600] ;  /* 0xfffa00060c127981 */ /* 0x000f28000c1e1900 */
[----:B------:R-:W5:Y:S04]  /*01d0*/  LDG.E R22, desc[UR6][R2.64+0xc] ;  /* 0x00000c0602167981 */ /* 0x000f68000c1e1900 */
        /* <DEDUP_REMOVED lines=9> */
[----:B------:R-:W5:Y:S01]  /*0270*/  LDG.E R14, desc[UR6][R2.64+0x20] ;  /* 0x00002006020e7981 */ /* 0x000f62000c1e1900 */
[----:B--2---:R-:W-:-:S03]  /*0280*/  FFMA R0, R0, R17, RZ ;  /* 0x0000001100007223 */ /* 0x004fc600000000ff */
[----:B------:R-:W2:Y:S01]  /*0290*/  LDG.E R17, desc[UR6][R12.64] ;  /* 0x000000060c117981 */ /* 0x000ea2000c1e1900 */
[----:B---3--:R-:W-:-:S03]  /*02a0*/  FFMA R0, R19, R16, R0 ;  /* 0x0000001013007223 */ /* 0x008fc60000000000 */
[----:B------:R-:W3:Y:S04]  /*02b0*/  LDG.E R16, desc[UR6][R2.64+0x24] ;  /* 0x0000240602107981 */ /* 0x000ee8000c1e1900 */
[----:B------:R-:W3:Y:S01]  /*02c0*/  LDG.E R19, desc[UR6][R12.64+0x100] ;  /* 0x000100060c137981 */ /* 0x000ee2000c1e1900 */
[----:B----4-:R-:W-:-:S03]  /*02d0*/  FFMA R27, R25, R18, R0 ;  /* 0x00000012191b7223 */ /* 0x010fc60000000000 */
[----:B------:R-:W4:Y:S04]  /*02e0*/  LDG.E R18, desc[UR6][R2.64+0x28] ;  /* 0x0000280602127981 */ /* 0x000f28000c1e1900 */
[----:B------:R-:W4:Y:S01]  /*02f0*/  LDG.E R25, desc[UR6][R12.64+0x200] ;  /* 0x000200060c197981 */ /* 0x000f22000c1e1900 */
[----:B-----5:R-:W-:-:S03]  /*0300*/  FFMA R0, R22, R23, R27 ;  /* 0x0000001716007223 */ /* 0x020fc6000000001b */
[----:B------:R-:W5:Y:S04]  /*0310*/  LDG.E R22, desc[UR6][R2.64+0x2c] ;  /* 0x00002c0602167981 */ /* 0x000f68000c1e1900 */
[----:B------:R-:W5:Y:S01]  /*0320*/  LDG.E R23, desc[UR6][R12.64+0x300] ;  /* 0x000300060c177981 */ /* 0x000f62000c1e1900 */
[----:B------:R-:W-:-:S03]  /*0330*/  FFMA R27, R15, R24, R0 ;  /* 0x000000180f1b7223 */ /* 0x000fc60000000000 */
        /* <DEDUP_REMOVED lines=8> */
[----:B------:R-:W-:Y:S01]  /*03c0*/  FFMA R29, R6, R21, R27 ;  /* 0x00000015061d7223 */ /* 0x000fe2000000001b */
[----:B------:R-:W-:Y:S02]  /*03d0*/  IADD3 R21, PT, PT, R9, 0x400, RZ ;  /* 0x0000040009157810 */ /* 0x000fe40007ffe0ff */
[----:B------:R5:W5:Y:S03]  /*03e0*/  LDG.E R6, desc[UR6][R12.64+0x700] ;  /* 0x000700060c067981 */ /* 0x000b66000c1e1900 */
[----:B------:R-:W-:Y:S01]  /*03f0*/  IMAD.WIDE R20, R21, 0x4, R4 ;  /* 0x0000000415147825 */ /* 0x000fe200078e0204 */
[----:B------:R-:W5:Y:S03]  /*0400*/  LDG.E R27, desc[UR6][R2.64+0x3c] ;  /* 0x00003c06021b7981 */ /* 0x000f66000c1e1900 */
[----:B--2---:R-:W-:-:S02]  /*0410*/  FFMA R29, R14, R17, R29 ;  /* 0x000000110e1d7223 */ /* 0x004fc4000000001d */
[----:B------:R-:W2:Y:S04]  /*0420*/  LDG.E R14, desc[UR6][R2.64+0x40] ;  /* 0x00004006020e7981 */ /* 0x000ea8000c1e1900 */
        /* <DEDUP_REMOVED lines=21> */
[----:B------:R-:W5:Y:S04]  /*0580*/  LDG.E R6, desc[UR6][R2.64+0x5c] ;  /* 0x00005c0602067981 */ /* 0x000f68000c1e1900 */
[----:B------:R-:W5:Y:S01]  /*0590*/  LDG.E R24, desc[UR6][R20.64+0x300] ;  /* 0x0003000614187981 */ /* 0x000f62000c1e1900 */
[----:B--2---:R-:W-:-:S03]  /*05a0*/  FFMA R27, R14, R17, R27 ;  /* 0x000000110e1b7223 */ /* 0x004fc6000000001b */
        /* <DEDUP_REMOVED lines=12> */
[----:B------:R-:W5:Y:S01]  /*0670*/  LDG.E R25, desc[UR6][R20.64+0x400] ;  /* 0x0004000614197981 */ /* 0x000f62000c1e1900 */
[----:B------:R-:W-:-:S03]  /*0680*/  IADD3 R26, PT, PT, R9, 0x800, RZ ;  /* 0x00000800091a7810 */ /* 0x000fc60007ffe0ff */
        /* <DEDUP_REMOVED lines=8> */
[----:B------:R-:W-:Y:S02]  /*0710*/  IMAD.WIDE R6, R26, 0x4, R4 ;  /* 0x000000041a067825 */ /* 0x000fe400078e0204 */
        /* <DEDUP_REMOVED lines=10> */
[----:B------:R-:W4:Y:S01]  /*07c0*/  LDG.E R18, desc[UR6][R2.64+0x88] ;  /* 0x0000880602127981 */ /* 0x000f22000c1e1900 */
[----:B-----5:R-:W-:-:S03]  /*07d0*/  FFMA R27, R23, R24, R26 ;  /* 0x00000018171b7223 */ /* 0x020fc6000000001a */
        /* <DEDUP_REMOVED lines=25> */
[----:B------:R-:W-:Y:S01]  /*0970*/  FFMA R25, R25, R22, R24 ;  /* 0x0000001619197223 */ /* 0x000fe20000000018 */
[----:B------:R-:W-:Y:S02]  /*0980*/  IADD3 R27, PT, PT, R9, 0xc00, RZ ;  /* 0x00000c00091b7810 */ /* 0x000fe40007ffe0ff */
        /* <DEDUP_REMOVED lines=8> */
[----:B------:R-:W-:-:S03]  /*0a10*/  IMAD.WIDE R4, R27, 0x4, R4 ;  /* 0x000000041b047825 */ /* 0x000fc600078e0204 */
[----:B------:R-:W5:Y:S01]  /*0a20*/  LDG.E R25, desc[UR6][R2.64+0xb8] ;  /* 0x0000b80602197981 */ /* 0x000f62000c1e1900 */
[----:B------:R-:W-:-:S03]  /*0a30*/  FFMA R26, R12, R15, R29 ;  /* 0x0000000f0c1a7223 */ /* 0x000fc6000000001d */
[----:B------:R-:W5:Y:S04]  /*0a40*/  LDG.E R27, desc[UR6][R2.64+0xbc] ;  /* 0x0000bc06021b7981 */ /* 0x000f68000c1e1900 */
[----:B------:R-:W5:Y:S04]  /*0a50*/  LDG.E R15, desc[UR6][R2.64+0xc0] ;  /* 0x0000c006020f7981 */ /* 0x000f68000c1e1900 */
        /* <DEDUP_REMOVED lines=13> */
[----:B------:R-:W4:Y:S04]  /*0b30*/  LDG.E R21, desc[UR6][R2.64+0xd0] ;  /* 0x0000d00602157981 */ /* 0x000f28000c1e1900 */
[----:B------:R-:W5:Y:S01]  /*0b40*/  LDG.E R26, desc[UR6][R2.64+0xfc] ;  /* 0x0000fc06021a7981 */ /* 0x000f62000c1e1900 */
[----:B------:R-:W-:-:S03]  /*0b50*/  FFMA R23, R10, R13, R23 ;  /* 0x0000000d0a177223 */ /* 0x000fc60000000017 */
[----:B------:R-:W5:Y:S04]  /*0b60*/  LDG.E R13, desc[UR6][R2.64+0xd4] ;  /* 0x0000d406020d7981 */ /* 0x000f68000c1e1900 */
[----:B------:R-:W5:Y:S01]  /*0b70*/  LDG.E R10, desc[UR6][R4.64+-0x300] ;  /* 0xfffd0006040a7981 */ /* 0x000f62000c1e1900 */
[----:B------:R-:W-:-:S03]  /*0b80*/  FFMA R20, R0, R11, R23 ;  /* 0x0000000b00147223 */ /* 0x000fc60000000017 */
[----:B------:R-:W5:Y:S01]  /*0b90*/  LDG.E R0, desc[UR6][R2.64+0xd8] ;  /* 0x0000d80602007981 */ /* 0x000f62000c1e1900 */
[----:B------:R-:W-:-:S03]  /*0ba0*/  FFMA R22, R25, R22, R20 ;  /* 0x0000001619167223 */ /* 0x000fc60000000014 */
[----:B------:R-:W5:Y:S01]  /*0bb0*/  LDG.E R11, desc[UR6][R4.64+-0x200] ;  /* 0xfffe0006040b7981 */ /* 0x000f62000c1e1900 */
[----:B------:R-:W-:-:S03]  /*0bc0*/  FFMA R24, R27, R24, R22 ;  /* 0x000000181b187223 */ /* 0x000fc60000000016 */
[----:B------:R-:W5:Y:S04]  /*0bd0*/  LDG.E R20, desc[UR6][R2.64+0xdc] ;  /* 0x0000dc0602147981 */ /* 0x000f68000c1e1900 */
[----:B------:R-:W5:Y:S01]  /*0be0*/  LDG.E R23, desc[UR6][R4.64+-0x100] ;  /* 0xffff000604177981 */ /* 0x000f62000c1e1900 */
[----:B------:R-:W-:-:S03]  /*0bf0*/  FFMA R27, R15, R12, R24 ;  /* 0x0000000c0f1b7223 */ /* 0x000fc60000000018 */
        /* <DEDUP_REMOVED lines=8> */
[----:B------:R-:W3:Y:S01]  /*0c80*/  LDG.E R16, desc[UR6][R2.64+0xec] ;  /* 0x0000ec0602107981 */ /* 0x000ee2000c1e1900 */
[----:B------:R-:W-:-:S03]  /*0c90*/  FFMA R24, R7, R6, R24 ;  /* 0x0000000607187223 */ /* 0x000fc60000000018 */
[----:B------:R-:W3:Y:S04]  /*0ca0*/  LDG.E R19, desc[UR6][R4.64+0x300] ;  /* 0x0003000604137981 */ /* 0x000ee8000c1e1900 */
[----:B------:R-:W3:Y:S04]  /*0cb0*/  LDG.E R6, desc[UR6][R2.64+0xf0] ;  /* 0x0000f00602067981 */ /* 0x000ee8000c1e1900 */
[----:B------:R-:W3:Y:S01]  /*0cc0*/  LDG.E R7, desc[UR6][R4.64+0x400] ;  /* 0x0004000604077981 */ /* 0x000ee2000c1e1900 */
[----:B----4-:R-:W-:-:S03]  /*0cd0*/  FFMA R28, R21, R18, R24 ;  /* 0x00000012151c7223 */ /* 0x010fc60000000018 */
[----:B------:R-:W4:Y:S04]  /*0ce0*/  LDG.E R21, desc[UR6][R2.64+0xf4] ;  /* 0x0000f40602157981 */ /* 0x000f28000c1e1900 */
[----:B------:R-:W4:Y:S04]  /*0cf0*/  LDG.E R24, desc[UR6][R4.64+0x500] ;  /* 0x0005000604187981 */ /* 0x000f28000c1e1900 */
[----:B------:R-:W4:Y:S04]  /*0d00*/  LDG.E R18, desc[UR6][R2.64+0xf8] ;  /* 0x0000f80602127981 */ /* 0x000f28000c1e1900 */
[----:B------:R-:W4:Y:S01]  /*0d10*/  LDG.E R27, desc[UR6][R4.64+0x700] ;  /* 0x00070006041b7981 */ /* 0x000f22000c1e1900 */
[----:B-----5:R-:W-:-:S04]  /*0d20*/  FFMA R13, R13, R10, R28 ;  /* 0x0000000a0d0d7223 */ /* 0x020fc8000000001c */
[----:B------:R-:W-:-:S04]  /*0d30*/  FFMA R11, R0, R11, R13 ;  /* 0x0000000b000b7223 */ /* 0x000fc8000000000d */
[----:B------:R-:W-:-:S04]  /*0d40*/  FFMA R11, R20, R23, R11 ;  /* 0x00000017140b7223 */ /* 0x000fc8000000000b */
[----:B------:R-:W-:Y:S02]  /*0d50*/  FFMA R22, R22, R25, R11 ;  /* 0x0000001916167223 */ /* 0x000fe4000000000b */
[----:B------:R-:W0:Y:S02]  /*0d60*/  LDC.64 R10, c[0x0][0x390] ;  /* 0x0000e400ff0a7b82 */ /* 0x000e240000000a00 */
[----:B------:R-:W-:Y:S01]  /*0d70*/  FFMA R15, R15, R12, R22 ;  /* 0x0000000c0f0f7223 */ /* 0x000fe20000000016 */
[----:B------:R-:W-:-:S05]  /*0d80*/  LEA R9, R8, R9, 0x6 ;  /* 0x0000000908097211 */ /* 0x000fca00078e30ff */
[----:B0-----:R-:W-:-:S04]  /*0d90*/  IMAD.WIDE R10, R9, 0x4, R10 ;  /* 0x00000004090a7825 */ /* 0x001fc800078e020a */
[----:B--2---:R-:W-:-:S04]  /*0da0*/  FFMA R15, R14, R17, R15 ;  /* 0x000000110e0f7223 */ /* 0x004fc8000000000f */
[----:B---3--:R-:W-:-:S04]  /*0db0*/  FFMA R15, R16, R19, R15 ;  /* 0x00000013100f7223 */ /* 0x008fc8000000000f */
[----:B------:R-:W-:-:S04]  /*0dc0*/  FFMA R6, R6, R7, R15 ;  /* 0x0000000706067223 */ /* 0x000fc8000000000f */
[----:B----4-:R-:W-:-:S04]  /*0dd0*/  FFMA R21, R21, R24, R6 ;  /* 0x0000001815157223 */ /* 0x010fc80000000006 */
[----:B------:R-:W-:-:S04]  /*0de0*/  FFMA R21, R18, R29, R21 ;  /* 0x0000001d12157223 */ /* 0x000fc80000000015 */
[----:B------:R-:W-:-:S05]  /*0df0*/  FFMA R21, R26, R27, R21 ;  /* 0x0000001b1a157223 */ /* 0x000fca0000000015 */
[----:B------:R-:W-:Y:S01]  /*0e00*/  STG.E desc[UR6][R10.64], R21 ;  /* 0x000000150a007986 */ /* 0x000fe2000c101906 */
[----:B------:R-:W-:Y:S05]  /*0e10*/  EXIT ;  /* 0x000000000000794d */ /* 0x000fea0003800000 */
.L_x_0:
[----:B------:R-:W-:-:S00]  /*0e20*/  BRA `(.L_x_0) ;  /* 0xfffffffc00fc7947 */ /* 0x000fc0000383ffff */
[----:B------:R-:W-:-:S00]  /*0e30*/  NOP ;  /* 0x0000000000007918 */ /* 0x000fc00000000000 */
        /* <DEDUP_REMOVED lines=12> */
.L_x_1:


//--------------------- .nv.shared.reserved.0     --------------------------
	.section	.nv.shared.reserved.0,"aw",@nobits
	.weak		__nv_reservedSMEM_offset_0_alias
	.size		__nv_reservedSMEM_offset_0_alias, 0, 64
	.other		__nv_reservedSMEM_offset_0_alias,@"STO_CUDA_RESERVED_SHARED STV_DEFAULT"
__nv_reservedSMEM_offset_0_alias:
	.zero		0
	.zero		64


//--------------------- .nv.constant0._Z9matrixMulPfS_S_ --------------------------
	.section	.nv.constant0._Z9matrixMulPfS_S_,"a",@progbits
	.sectionflags	@""
	.align	4
.nv.constant0._Z9matrixMulPfS_S_:
	.zero		920


//--------------------- SYMBOLS --------------------------

	.type		.nv.reservedSmem.offset0,@object
	.size		.nv.reservedSmem.offset0,0x4
